//
// Generated by NVIDIA NVVM Compiler
//
// Compiler Build ID: CL-36424714
// Cuda compilation tools, release 13.0, V13.0.88
// Based on NVVM 20.0.0
//

.version 9.0
.target sm_100
.address_size 64

	// .globl	_Z20cuda_kernel_bouyancyPh6float3mmii

.visible .entry _Z20cuda_kernel_bouyancyPh6float3mmii(
	.param .u64 .ptr .align 1 _Z20cuda_kernel_bouyancyPh6float3mmii_param_0,
	.param .align 4 .b8 _Z20cuda_kernel_bouyancyPh6float3mmii_param_1[12],
	.param .u64 _Z20cuda_kernel_bouyancyPh6float3mmii_param_2,
	.param .u64 _Z20cuda_kernel_bouyancyPh6float3mmii_param_3,
	.param .u32 _Z20cuda_kernel_bouyancyPh6float3mmii_param_4,
	.param .u32 _Z20cuda_kernel_bouyancyPh6float3mmii_param_5
)
{


	ret;

}


// ===== COMPILED SASS (sm_100) =====

	.target	sm_100

	.elftype	@"ET_EXEC"


//--------------------- .note.nv.tkinfo           --------------------------
	.section	.note.nv.tkinfo,"",@"SHT_NOTE"
	.sectionflags	@"SHF_NOTE_NV_TKINFO"
	.tkinfo
        /*0018*/ 	.word	0x00000002
        /*0030*/ 	.string	""
        /*0030*/ 	.string	"ptxas"
        /*0030*/ 	.string	"Cuda compilation tools, release 13.0, V13.0.88"
        /*0030*/ 	.string	"Build cuda_13.0.r13.0/compiler.36424714_0"
        /*0030*/ 	.string	"-arch sm_100 -m 64 "



//--------------------- .note.nv.cuinfo           --------------------------
	.section	.note.nv.cuinfo,"",@"SHT_NOTE"
	.sectionflags	@"SHF_NOTE_NV_CUINFO"
        /*0018*/ 	.short	0x0002
        /*001a*/ 	.short	0x0064
        /*001c*/ 	.short	0x0082
	.zero		2


//--------------------- .nv.info                  --------------------------
	.section	.nv.info,"",@"SHT_CUDA_INFO"
	.align	4


	//----- nvinfo : EIATTR_REGCOUNT
	.align		4
        /*0000*/ 	.byte	0x04, 0x2f
        /*0002*/ 	.short	(.L_1 - .L_0)
	.align		4
.L_0:
        /*0004*/ 	.word	index@(_Z20cuda_kernel_bouyancyPh6float3mmii)
        /*0008*/ 	.word	0x00000004


	//----- nvinfo : EIATTR_FRAME_SIZE
	.align		4
.L_1:
        /*000c*/ 	.byte	0x04, 0x11
        /*000e*/ 	.short	(.L_3 - .L_2)
	.align		4
.L_2:
        /*0010*/ 	.word	index@(_Z20cuda_kernel_bouyancyPh6float3mmii)
        /*0014*/ 	.word	0x00000000


	//----- nvinfo : EIATTR_MIN_STACK_SIZE
	.align		4
.L_3:
        /*0018*/ 	.byte	0x04, 0x12
        /*001a*/ 	.short	(.L_5 - .L_4)
	.align		4
.L_4:
        /*001c*/ 	.word	index@(_Z20cuda_kernel_bouyancyPh6float3mmii)
        /*0020*/ 	.word	0x00000000
.L_5:


//--------------------- .nv.compat                --------------------------
	.section	.nv.compat,"",@"SHT_CUDA_COMPAT_INFO"
	.align	4
        /*0000*/ 	.byte	0x02, 0x09, 0x00, 0x00, 0x02, 0x02, 0x01, 0x00, 0x02, 0x05, 0x05, 0x00, 0x03, 0x07, 0x01, 0x01
        /*0010*/ 	.byte	0x02, 0x03, 0x00, 0x00, 0x02, 0x06, 0x01, 0x00, 0x04, 0x0b, 0x08, 0x00, 0x09, 0x00, 0x00, 0x00
        /*0020*/ 	.byte	0x00, 0x00, 0x00, 0x00


//--------------------- .nv.info._Z20cuda_kernel_bouyancyPh6float3mmii --------------------------
	.section	.nv.info._Z20cuda_kernel_bouyancyPh6float3mmii,"",@"SHT_CUDA_INFO"
	.sectionflags	@""
	.align	4


	//----- nvinfo : EIATTR_CUDA_API_VERSION
	.align		4
        /*0000*/ 	.byte	0x04, 0x37
        /*0002*/ 	.short	(.L_7 - .L_6)
.L_6:
        /*0004*/ 	.word	0x00000082


	//----- nvinfo : EIATTR_KPARAM_INFO
	.align		4
.L_7:
        /*0008*/ 	.byte	0x04, 0x17
        /*000a*/ 	.short	(.L_9 - .L_8)
.L_8:
        /*000c*/ 	.word	0x00000000
        /*0010*/ 	.short	0x0005
        /*0012*/ 	.short	0x002c
        /*0014*/ 	.byte	0x00, 0xf0, 0x11, 0x00


	//----- nvinfo : EIATTR_KPARAM_INFO
	.align		4
.L_9:
        /*0018*/ 	.byte	0x04, 0x17
        /*001a*/ 	.short	(.L_11 - .L_10)
.L_10:
        /*001c*/ 	.word	0x00000000
        /*0020*/ 	.short	0x0004
        /*0022*/ 	.short	0x0028
        /*0024*/ 	.byte	0x00, 0xf0, 0x11, 0x00


	//----- nvinfo : EIATTR_KPARAM_INFO
	.align		4
.L_11:
        /*0028*/ 	.byte	0x04, 0x17
        /*002a*/ 	.short	(.L_13 - .L_12)
.L_12:
        /*002c*/ 	.word	0x00000000
        /*0030*/ 	.short	0x0003
        /*0032*/ 	.short	0x0020
        /*0034*/ 	.byte	0x00, 0xf0, 0x21, 0x00


	//----- nvinfo : EIATTR_KPARAM_INFO
	.align		4
.L_13:
        /*0038*/ 	.byte	0x04, 0x17
        /*003a*/ 	.short	(.L_15 - .L_14)
.L_14:
        /*003c*/ 	.word	0x00000000
        /*0040*/ 	.short	0x0002
        /*0042*/ 	.short	0x0018
        /*0044*/ 	.byte	0x00, 0xf0, 0x21, 0x00


	//----- nvinfo : EIATTR_KPARAM_INFO
	.align		4
.L_15:
        /*0048*/ 	.byte	0x04, 0x17
        /*004a*/ 	.short	(.L_17 - .L_16)
.L_16:
        /*004c*/ 	.word	0x00000000
        /*0050*/ 	.short	0x0001
        /*0052*/ 	.short	0x0008
        /*0054*/ 	.byte	0x00, 0xf0, 0x31, 0x00


	//----- nvinfo : EIATTR_KPARAM_INFO
	.align		4
.L_17:
        /*0058*/ 	.byte	0x04, 0x17
        /*005a*/ 	.short	(.L_19 - .L_18)
.L_18:
        /*005c*/ 	.word	0x00000000
        /*0060*/ 	.short	0x0000
        /*0062*/ 	.short	0x0000
        /*0064*/ 	.byte	0x00, 0xf5, 0x21, 0x00


	//----- nvinfo : EIATTR_SPARSE_MMA_MASK
	.align		4
.L_19:
        /*0068*/ 	.byte	0x03, 0x50
        /*006a*/ 	.short	0x0000


	//----- nvinfo : EIATTR_MAXREG_COUNT
	.align		4
        /*006c*/ 	.byte	0x03, 0x1b
        /*006e*/ 	.short	0x00ff


	//----- nvinfo : EIATTR_MERCURY_ISA_VERSION
	.align		4
        /*0070*/ 	.byte	0x03, 0x5f
        /*0072*/ 	.short	0x0101


	//----- nvinfo : EIATTR_VRC_CTA_INIT_COUNT
	.align		4
        /*0074*/ 	.byte	0x02, 0x4a
	.zero		1
	.zero		1


	//----- nvinfo : EIATTR_EXIT_INSTR_OFFSETS
	.align		4
        /*0078*/ 	.byte	0x04, 0x1c
        /*007a*/ 	.short	(.L_21 - .L_20)


	//   ....[0]....
.L_20:
        /*007c*/ 	.word	0x00000010


	//----- nvinfo : EIATTR_CBANK_PARAM_SIZE
	.align		4
.L_21:
        /*0080*/ 	.byte	0x03, 0x19
        /*0082*/ 	.short	0x0030


	//----- nvinfo : EIATTR_PARAM_CBANK
	.align		4
        /*0084*/ 	.byte	0x04, 0x0a
        /*0086*/ 	.short	(.L_23 - .L_22)
	.align		4
.L_22:
        /*0088*/ 	.word	index@(.nv.constant0._Z20cuda_kernel_bouyancyPh6float3mmii)
        /*008c*/ 	.short	0x0380
        /*008e*/ 	.short	0x0030


	//----- nvinfo : EIATTR_SW_WAR
	.align		4
.L_23:
        /*0090*/ 	.byte	0x04, 0x36
        /*0092*/ 	.short	(.L_25 - .L_24)
.L_24:
        /*0094*/ 	.word	0x00000008
.L_25:


//--------------------- .nv.callgraph             --------------------------
	.section	.nv.callgraph,"",@"SHT_CUDA_CALLGRAPH"
	.align	4
	.sectionentsize	8
	.align		4
        /*0000*/ 	.word	0x00000000
	.align		4
        /*0004*/ 	.word	0xffffffff
	.align		4
        /*0008*/ 	.word	0x00000000
	.align		4
        /*000c*/ 	.word	0xfffffffe
	.align		4
        /*0010*/ 	.word	0x00000000
	.align		4
        /*0014*/ 	.word	0xfffffffd
	.align		4
        /*0018*/ 	.word	0x00000000
	.align		4
        /*001c*/ 	.word	0xfffffffc


//--------------------- .text._Z20cuda_kernel_bouyancyPh6float3mmii --------------------------
	.section	.text._Z20cuda_kernel_bouyancyPh6float3mmii,"ax",@progbits
	.align	128
        .global         _Z20cuda_kernel_bouyancyPh6float3mmii
        .type           _Z20cuda_kernel_bouyancyPh6float3mmii,@function
        .size           _Z20cuda_kernel_bouyancyPh6float3mmii,(.L_x_1 - _Z20cuda_kernel_bouyancyPh6float3mmii)
        .other          _Z20cuda_kernel_bouyancyPh6float3mmii,@"STO_CUDA_ENTRY STV_DEFAULT"
_Z20cuda_kernel_bouyancyPh6float3mmii:
.text._Z20cuda_kernel_bouyancyPh6float3mmii:
[----:B------:R-:W-:Y:S01]  /*0000*/  LDC R1, c[0x0][0x37c] ;  /* 0x0000df00ff017b82 */ /* 0x000fe20000000800 */
[----:B------:R-:W-:Y:S05]  /*0010*/  EXIT ;  /* 0x000000000000794d */ /* 0x000fea0003800000 */
.L_x_0:
[----:B------:R-:W-:-:S00]  /*0020*/  BRA `(.L_x_0) ;  /* 0xfffffffc00fc7947 */ /* 0x000fc0000383ffff */
[----:B------:R-:W-:-:S00]  /*0030*/  NOP ;  /* 0x0000000000007918 */ /* 0x000fc00000000000 */
        /* <DEDUP_REMOVED lines=12> */
.L_x_1:


//--------------------- .nv.shared.reserved.0     --------------------------
	.section	.nv.shared.reserved.0,"aw",@nobits
	.weak		__nv_reservedSMEM_offset_0_alias
	.size		__nv_reservedSMEM_offset_0_alias, 0, 64
	.other		__nv_reservedSMEM_offset_0_alias,@"STO_CUDA_RESERVED_SHARED STV_DEFAULT"
__nv_reservedSMEM_offset_0_alias:
	.zero		0
	.zero		64


//--------------------- .nv.constant0._Z20cuda_kernel_bouyancyPh6float3mmii --------------------------
	.section	.nv.constant0._Z20cuda_kernel_bouyancyPh6float3mmii,"a",@progbits
	.sectionflags	@""
	.align	4
.nv.constant0._Z20cuda_kernel_bouyancyPh6float3mmii:
	.zero		944


//--------------------- SYMBOLS --------------------------

	.type		.nv.reservedSmem.offset0,@object
	.size		.nv.reservedSmem.offset0,0x4
